	.headerflags	@"EF_CUDA_TEXMODE_UNIFIED EF_CUDA_64BIT_ADDRESS EF_CUDA_ACCELERATORS EF_CUDA_SM90 EF_CUDA_VIRTUAL_SM(EF_CUDA_SM90)"
	.elftype	@"ET_EXEC"


//--------------------- .nv.info                  --------------------------
	.section	.nv.info,"",@"SHT_CUDA_INFO"
	.align	4


	//----- nvinfo : EIATTR_REGCOUNT
	.align		4
        /*0000*/ 	.byte	0x04, 0x2f
        /*0002*/ 	.short	(.L_3 - .L_2)
	.align		4
.L_2:
        /*0004*/ 	.word	index@(triton_poi_fused__native_batch_norm_legit_no_training_cat_11)
        /*0008*/ 	.word	0x00000020


	//----- nvinfo : EIATTR_MIN_STACK_SIZE
	.align		4
.L_3:
        /*000c*/ 	.byte	0x04, 0x12
        /*000e*/ 	.short	(.L_5 - .L_4)
	.align		4
.L_4:
        /*0010*/ 	.word	index@(triton_poi_fused__native_batch_norm_legit_no_training_cat_11)
        /*0014*/ 	.word	0x00000000


	//----- nvinfo : EIATTR_FRAME_SIZE
	.align		4
.L_5:
        /*0018*/ 	.byte	0x04, 0x11
        /*001a*/ 	.short	(.L_7 - .L_6)
	.align		4
.L_6:
        /*001c*/ 	.word	index@(triton_poi_fused__native_batch_norm_legit_no_training_cat_11)
        /*0020*/ 	.word	0x00000000


	//----- nvinfo : EIATTR_MIN_STACK_SIZE
	.align		4
.L_7:
        /*0024*/ 	.byte	0x04, 0x12
        /*0026*/ 	.short	(.L_9 - .L_8)
	.align		4
.L_8:
        /*0028*/ 	.word	index@(triton_poi_fused__native_batch_norm_legit_no_training_cat_11)
        /*002c*/ 	.word	0x00000000
.L_9:


//--------------------- .nv.info.triton_poi_fused__native_batch_norm_legit_no_training_cat_11 --------------------------
	.section	.nv.info.triton_poi_fused__native_batch_norm_legit_no_training_cat_11,"",@"SHT_CUDA_INFO"
	.sectionflags	@""
	.align	4


	//----- nvinfo : EIATTR_CUDA_API_VERSION
	.align		4
        /*0000*/ 	.byte	0x04, 0x37
        /*0002*/ 	.short	(.L_11 - .L_10)
.L_10:
        /*0004*/ 	.word	0x0000007c


	//----- nvinfo : EIATTR_KPARAM_INFO
	.align		4
.L_11:
        /*0008*/ 	.byte	0x04, 0x17
        /*000a*/ 	.short	(.L_13 - .L_12)
.L_12:
        /*000c*/ 	.word	0x00000000
        /*0010*/ 	.short	0x000c
        /*0012*/ 	.short	0x0060
        /*0014*/ 	.byte	0x00, 0xf0, 0x11, 0x00


	//----- nvinfo : EIATTR_KPARAM_INFO
	.align		4
.L_13:
        /*0018*/ 	.byte	0x04, 0x17
        /*001a*/ 	.short	(.L_15 - .L_14)
.L_14:
        /*001c*/ 	.word	0x00000000
        /*0020*/ 	.short	0x000b
        /*0022*/ 	.short	0x0058
        /*0024*/ 	.byte	0x00, 0xf4, 0x21, 0x00


	//----- nvinfo : EIATTR_KPARAM_INFO
	.align		4
.L_15:
        /*0028*/ 	.byte	0x04, 0x17
        /*002a*/ 	.short	(.L_17 - .L_16)
.L_16:
        /*002c*/ 	.word	0x00000000
        /*0030*/ 	.short	0x000a
        /*0032*/ 	.short	0x0050
        /*0034*/ 	.byte	0x00, 0xf4, 0x21, 0x00


	//----- nvinfo : EIATTR_KPARAM_INFO
	.align		4
.L_17:
        /*0038*/ 	.byte	0x04, 0x17
        /*003a*/ 	.short	(.L_19 - .L_18)
.L_18:
        /*003c*/ 	.word	0x00000000
        /*0040*/ 	.short	0x0009
        /*0042*/ 	.short	0x0048
        /*0044*/ 	.byte	0x00, 0xf4, 0x21, 0x00


	//----- nvinfo : EIATTR_KPARAM_INFO
	.align		4
.L_19:
        /*0048*/ 	.byte	0x04, 0x17
        /*004a*/ 	.short	(.L_21 - .L_20)
.L_20:
        /*004c*/ 	.word	0x00000000
        /*0050*/ 	.short	0x0008
        /*0052*/ 	.short	0x0040
        /*0054*/ 	.byte	0x00, 0xf4, 0x21, 0x00


	//----- nvinfo : EIATTR_KPARAM_INFO
	.align		4
.L_21:
        /*0058*/ 	.byte	0x04, 0x17
        /*005a*/ 	.short	(.L_23 - .L_22)
.L_22:
        /*005c*/ 	.word	0x00000000
        /*0060*/ 	.short	0x0007
        /*0062*/ 	.short	0x0038
        /*0064*/ 	.byte	0x00, 0xf4, 0x21, 0x00


	//----- nvinfo : EIATTR_KPARAM_INFO
	.align		4
.L_23:
        /*0068*/ 	.byte	0x04, 0x17
        /*006a*/ 	.short	(.L_25 - .L_24)
.L_24:
        /*006c*/ 	.word	0x00000000
        /*0070*/ 	.short	0x0006
        /*0072*/ 	.short	0x0030
        /*0074*/ 	.byte	0x00, 0xf4, 0x21, 0x00


	//----- nvinfo : EIATTR_KPARAM_INFO
	.align		4
.L_25:
        /*0078*/ 	.byte	0x04, 0x17
        /*007a*/ 	.short	(.L_27 - .L_26)
.L_26:
        /*007c*/ 	.word	0x00000000
        /*0080*/ 	.short	0x0005
        /*0082*/ 	.short	0x0028
        /*0084*/ 	.byte	0x00, 0xf4, 0x21, 0x00


	//----- nvinfo : EIATTR_KPARAM_INFO
	.align		4
.L_27:
        /*0088*/ 	.byte	0x04, 0x17
        /*008a*/ 	.short	(.L_29 - .L_28)
.L_28:
        /*008c*/ 	.word	0x00000000
        /*0090*/ 	.short	0x0004
        /*0092*/ 	.short	0x0020
        /*0094*/ 	.byte	0x00, 0xf4, 0x21, 0x00


	//----- nvinfo : EIATTR_KPARAM_INFO
	.align		4
.L_29:
        /*0098*/ 	.byte	0x04, 0x17
        /*009a*/ 	.short	(.L_31 - .L_30)
.L_30:
        /*009c*/ 	.word	0x00000000
        /*00a0*/ 	.short	0x0003
        /*00a2*/ 	.short	0x0018
        /*00a4*/ 	.byte	0x00, 0xf4, 0x21, 0x00


	//----- nvinfo : EIATTR_KPARAM_INFO
	.align		4
.L_31:
        /*00a8*/ 	.byte	0x04, 0x17
        /*00aa*/ 	.short	(.L_33 - .L_32)
.L_32:
        /*00ac*/ 	.word	0x00000000
        /*00b0*/ 	.short	0x0002
        /*00b2*/ 	.short	0x0010
        /*00b4*/ 	.byte	0x00, 0xf4, 0x21, 0x00


	//----- nvinfo : EIATTR_KPARAM_INFO
	.align		4
.L_33:
        /*00b8*/ 	.byte	0x04, 0x17
        /*00ba*/ 	.short	(.L_35 - .L_34)
.L_34:
        /*00bc*/ 	.word	0x00000000
        /*00c0*/ 	.short	0x0001
        /*00c2*/ 	.short	0x0008
        /*00c4*/ 	.byte	0x00, 0xf4, 0x21, 0x00


	//----- nvinfo : EIATTR_KPARAM_INFO
	.align		4
.L_35:
        /*00c8*/ 	.byte	0x04, 0x17
        /*00ca*/ 	.short	(.L_37 - .L_36)
.L_36:
        /*00cc*/ 	.word	0x00000000
        /*00d0*/ 	.short	0x0000
        /*00d2*/ 	.short	0x0000
        /*00d4*/ 	.byte	0x00, 0xf4, 0x21, 0x00


	//----- nvinfo : EIATTR_SPARSE_MMA_MASK
	.align		4
.L_37:
        /*00d8*/ 	.byte	0x03, 0x50
        /*00da*/ 	.short	0x0000


	//----- nvinfo : EIATTR_MAXREG_COUNT
	.align		4
        /*00dc*/ 	.byte	0x03, 0x1b
        /*00de*/ 	.short	0x00ff


	//----- nvinfo : EIATTR_EXIT_INSTR_OFFSETS
	.align		4
        /*00e0*/ 	.byte	0x04, 0x1c
        /*00e2*/ 	.short	(.L_39 - .L_38)


	//   ....[0]....
.L_38:
        /*00e4*/ 	.word	0x000009a0


	//   ....[1]....
        /*00e8*/ 	.word	0x000009c0


	//----- nvinfo : EIATTR_REQNTID
	.align		4
.L_39:
        /*00ec*/ 	.byte	0x04, 0x10
        /*00ee*/ 	.short	(.L_41 - .L_40)
.L_40:
        /*00f0*/ 	.word	0x00000080
        /*00f4*/ 	.word	0x00000001
        /*00f8*/ 	.word	0x00000001


	//----- nvinfo : EIATTR_CBANK_PARAM_SIZE
	.align		4
.L_41:
        /*00fc*/ 	.byte	0x03, 0x19
        /*00fe*/ 	.short	0x0064


	//----- nvinfo : EIATTR_PARAM_CBANK
	.align		4
        /*0100*/ 	.byte	0x04, 0x0a
        /*0102*/ 	.short	(.L_43 - .L_42)
	.align		4
.L_42:
        /*0104*/ 	.word	index@(.nv.constant0.triton_poi_fused__native_batch_norm_legit_no_training_cat_11)
        /*0108*/ 	.short	0x0210
        /*010a*/ 	.short	0x0064


	//----- nvinfo : EIATTR_SW_WAR
	.align		4
.L_43:
        /*010c*/ 	.byte	0x04, 0x36
        /*010e*/ 	.short	(.L_45 - .L_44)
.L_44:
        /*0110*/ 	.word	0x00000008
.L_45:


//--------------------- .nv.callgraph             --------------------------
	.section	.nv.callgraph,"",@"SHT_CUDA_CALLGRAPH"
	.align	4
	.sectionentsize	8
	.align		4
        /*0000*/ 	.word	0x00000000
	.align		4
        /*0004*/ 	.word	0xffffffff
	.align		4
        /*0008*/ 	.word	0x00000000
	.align		4
        /*000c*/ 	.word	0xfffffffe
	.align		4
        /*0010*/ 	.word	0x00000000
	.align		4
        /*0014*/ 	.word	0xfffffffd
	.align		4
        /*0018*/ 	.word	0x00000000
	.align		4
        /*001c*/ 	.word	0xfffffffc


//--------------------- .nv.constant4             --------------------------
	.section	.nv.constant4,"a",@progbits
	.align	8
	.align		8
.nv.constant4:
        /*0000*/ 	.dword	_$_str
	.align		8
        /*0008*/ 	.dword	_$_str_$_2


//--------------------- .text.triton_poi_fused__native_batch_norm_legit_no_training_cat_11 --------------------------
	.section	.text.triton_poi_fused__native_batch_norm_legit_no_training_cat_11,"ax",@progbits
	.align	128
        .global         triton_poi_fused__native_batch_norm_legit_no_training_cat_11
        .type           triton_poi_fused__native_batch_norm_legit_no_training_cat_11,@function
        .size           triton_poi_fused__native_batch_norm_legit_no_training_cat_11,(.L_x_1 - triton_poi_fused__native_batch_norm_legit_no_training_cat_11)
        .other          triton_poi_fused__native_batch_norm_legit_no_training_cat_11,@"STO_CUDA_ENTRY STV_DEFAULT"
triton_poi_fused__native_batch_norm_legit_no_training_cat_11:
.text.triton_poi_fused__native_batch_norm_legit_no_training_cat_11:
[----:B------:R-:W0:Y:S01]  /*0000*/  LDC R1, c[0x0][0x28] ;  /* 0x00000a00ff017b82 */ /* 0x000e220000000800 */
[----:B------:R-:W1:Y:S07]  /*0010*/  S2R R0, SR_TID.X ;  /* 0x0000000000007919 */ /* 0x000e6e0000002100 */
[----:B------:R-:W2:Y:S01]  /*0020*/  LDC.64 R10, c[0x0][0x228] ;  /* 0x00008a00ff0a7b82 */ /* 0x000ea20000000a00 */
[----:B------:R-:W-:Y:S01]  /*0030*/  HFMA2.MMA R4, -RZ, RZ, 0, 0 ;  /* 0x00000000ff047435 */ /* 0x000fe200000001ff */
[----:B------:R-:W-:Y:S01]  /*0040*/  ULDC.64 UR4, c[0x0][0x208] ;  /* 0x0000820000047ab9 */ /* 0x000fe20000000a00 */
[----:B------:R-:W3:Y:S01]  /*0050*/  S2R R7, SR_CTAID.X ;  /* 0x0000000000077919 */ /* 0x000ee20000002500 */
[----:B------:R-:W-:Y:S01]  /*0060*/  IMAD.MOV.U32 R8, RZ, RZ, RZ ;  /* 0x000000ffff087224 */ /* 0x000fe200078e00ff */
[----:B------:R-:W-:-:S03]  /*0070*/  MOV R6, RZ ;  /* 0x000000ff00067202 */ /* 0x000fc60000000f00 */
[----:B------:R-:W4:Y:S01]  /*0080*/  LDC.64 R12, c[0x0][0x218] ;  /* 0x00008600ff0c7b82 */ /* 0x000f220000000a00 */
[----:B------:R-:W-:-:S07]  /*0090*/  CS2R R22, SRZ ;  /* 0x0000000000167805 */ /* 0x000fce000001ff00 */
[----:B------:R-:W5:Y:S08]  /*00a0*/  LDC.64 R14, c[0x0][0x220] ;  /* 0x00008800ff0e7b82 */ /* 0x000f700000000a00 */
[----:B------:R-:W2:Y:S01]  /*00b0*/  LDC.64 R20, c[0x0][0x230] ;  /* 0x00008c00ff147b82 */ /* 0x000ea20000000a00 */
[----:B-1----:R-:W-:-:S07]  /*00c0*/  SHF.L.U32 R0, R0, 0x1, RZ ;  /* 0x0000000100007819 */ /* 0x002fce00000006ff */
[----:B------:R-:W1:Y:S01]  /*00d0*/  LDC.64 R26, c[0x0][0x238] ;  /* 0x00008e00ff1a7b82 */ /* 0x000e620000000a00 */
[----:B------:R-:W-:-:S05]  /*00e0*/  LOP3.LUT R0, R0, 0xfe, RZ, 0xc0, !PT ;  /* 0x000000fe00007812 */ /* 0x000fca00078ec0ff */
[----:B---3--:R-:W-:Y:S02]  /*00f0*/  IMAD R7, R7, 0x100, R0 ;  /* 0x0000010007077824 */ /* 0x008fe400078e0200 */
[----:B------:R-:W3:Y:S03]  /*0100*/  LDC.64 R16, c[0x0][0x210] ;  /* 0x00008400ff107b82 */ /* 0x000ee60000000a00 */
[----:B------:R-:W-:Y:S02]  /*0110*/  SHF.R.S32.HI R0, RZ, 0x1f, R7 ;  /* 0x0000001fff007819 */ /* 0x000fe40000011407 */
[----:B------:R-:W-:Y:S02]  /*0120*/  ISETP.GE.AND P0, PT, R7, 0x240, PT ;  /* 0x000002400700780c */ /* 0x000fe40003f06270 */
[----:B------:R-:W-:-:S04]  /*0130*/  LEA.HI R0, R0, R7, RZ, 0x4 ;  /* 0x0000000700007211 */ /* 0x000fc800078f20ff */
[----:B------:R-:W-:-:S05]  /*0140*/  SHF.R.S32.HI R5, RZ, 0x4, R0 ;  /* 0x00000004ff057819 */ /* 0x000fca0000011400 */
[----:B------:R-:W-:-:S05]  /*0150*/  IMAD.HI R2, R5, 0x38e38e39, RZ ;  /* 0x38e38e3905027827 */ /* 0x000fca00078e02ff */
[----:B------:R-:W-:-:S04]  /*0160*/  SHF.R.S32.HI R3, RZ, 0x1, R2 ;  /* 0x00000001ff037819 */ /* 0x000fc80000011402 */
[----:B------:R-:W-:-:S05]  /*0170*/  LEA.HI R2, R2, R3, RZ, 0x1 ;  /* 0x0000000302027211 */ /* 0x000fca00078f08ff */
[----:B------:R-:W-:Y:S02]  /*0180*/  IMAD R5, R2, -0x9, R5 ;  /* 0xfffffff702057824 */ /* 0x000fe400078e0205 */
[----:B------:R-:W1:Y:S02]  /*0190*/  LDC.64 R2, c[0x0][0x248] ;  /* 0x00009200ff027b82 */ /* 0x000e640000000a00 */
[C---:B--2---:R-:W-:Y:S01]  /*01a0*/  IMAD.WIDE R10, R5.reuse, 0x4, R10 ;  /* 0x00000004050a7825 */ /* 0x044fe200078e020a */
[----:B------:R-:W-:-:S13]  /*01b0*/  ISETP.GT.AND P3, PT, R5, 0x4, !P0 ;  /* 0x000000040500780c */ /* 0x000fda0004764270 */
[----:B------:R-:W2:Y:S04]  /*01c0*/  @P3 LDG.E.EL R4, desc[UR4][R10.64+-0x14] ;  /* 0xffffec040a043981 */ /* 0x000ea8000c2e1900 */
[----:B------:R1:W2:Y:S01]  /*01d0*/  @P3 LDG.E.EL R8, desc[UR4][R10.64+-0x14] ;  /* 0xffffec040a083981 */ /* 0x0002a2000c2e1900 */
[----:B------:R-:W-:Y:S01]  /*01e0*/  IMAD.HI R18, R7, 0x38e38e39, RZ ;  /* 0x38e38e3907127827 */ /* 0x000fe200078e02ff */
[----:B------:R-:W-:-:S03]  /*01f0*/  LOP3.LUT R0, R0, 0xfffffff0, RZ, 0xc0, !PT ;  /* 0xfffffff000007812 */ /* 0x000fc600078ec0ff */
[----:B01----:R-:W-:Y:S01]  /*0200*/  IMAD.WIDE R2, R5, 0x4, R2 ;  /* 0x0000000405027825 */ /* 0x003fe200078e0202 */
[----:B------:R-:W-:-:S04]  /*0210*/  SHF.R.U32.HI R9, RZ, 0x1f, R18 ;  /* 0x0000001fff097819 */ /* 0x000fc80000011612 */
[----:B------:R-:W-:Y:S01]  /*0220*/  LEA.HI.SX32 R18, R18, R9, 0x1b ;  /* 0x0000000912127211 */ /* 0x000fe200078fdaff */
[----:B------:R-:W-:Y:S01]  /*0230*/  IMAD.IADD R9, R7, 0x1, -R0 ;  /* 0x0000000107097824 */ /* 0x000fe200078e0a00 */
[----:B------:R-:W2:Y:S04]  /*0240*/  @!P0 LDG.E.EL R6, desc[UR4][R2.64] ;  /* 0x0000000402068981 */ /* 0x000ea8000c2e1900 */
[----:B------:R-:W-:Y:S01]  /*0250*/  LEA R0, R18, R9, 0x6 ;  /* 0x0000000912007211 */ /* 0x000fe200078e30ff */
[----:B------:R0:W2:Y:S04]  /*0260*/  @!P0 LDG.E.EL R22, desc[UR4][R2.64] ;  /* 0x0000000402168981 */ /* 0x0000a8000c2e1900 */
[----:B------:R-:W-:-:S05]  /*0270*/  IMAD R0, R5, 0x10, R0 ;  /* 0x0000001005007824 */ /* 0x000fca00078e0200 */
[----:B------:R-:W-:Y:S01]  /*0280*/  IADD3 R9, R0, -0x50, RZ ;  /* 0xffffffb000097810 */ /* 0x000fe20007ffe0ff */
[----:B------:R-:W-:Y:S01]  /*0290*/  HFMA2.MMA R0, -RZ, RZ, 0, 0 ;  /* 0x00000000ff007435 */ /* 0x000fe200000001ff */
[----:B------:R-:W-:Y:S02]  /*02a0*/  CS2R R10, SRZ ;  /* 0x00000000000a7805 */ /* 0x000fe4000001ff00 */
[----:B0-----:R-:W-:Y:S02]  /*02b0*/  CS2R R2, SRZ ;  /* 0x0000000000027805 */ /* 0x001fe4000001ff00 */
[----:B------:R-:W-:Y:S01]  /*02c0*/  CS2R R24, SRZ ;  /* 0x0000000000187805 */ /* 0x000fe2000001ff00 */
[----:B----4-:R-:W-:-:S04]  /*02d0*/  IMAD.WIDE R12, R9, 0x4, R12 ;  /* 0x00000004090c7825 */ /* 0x010fc800078e020c */
[----:B------:R-:W-:Y:S01]  /*02e0*/  IMAD.MOV.U32 R9, RZ, RZ, RZ ;  /* 0x000000ffff097224 */ /* 0x000fe200078e00ff */
[----:B------:R0:W4:Y:S01]  /*02f0*/  @P3 LDG.E.64 R10, desc[UR4][R12.64] ;  /* 0x000000040c0a3981 */ /* 0x000122000c1e1b00 */
[----:B-----5:R-:W-:-:S04]  /*0300*/  IMAD.WIDE R14, R5, 0x4, R14 ;  /* 0x00000004050e7825 */ /* 0x020fc800078e020e */
[C---:B------:R-:W-:Y:S01]  /*0310*/  IMAD.WIDE R20, R5.reuse, 0x4, R20 ;  /* 0x0000000405147825 */ /* 0x040fe200078e0214 */
[----:B------:R-:W5:Y:S03]  /*0320*/  @P3 LDG.E.EL R9, desc[UR4][R14.64+-0x14] ;  /* 0xffffec040e093981 */ /* 0x000f66000c2e1900 */
[----:B------:R-:W-:Y:S01]  /*0330*/  IMAD.WIDE R26, R5, 0x4, R26 ;  /* 0x00000004051a7825 */ /* 0x000fe200078e021a */
[----:B------:R1:W5:Y:S01]  /*0340*/  @P3 LDG.E.EL R23, desc[UR4][R14.64+-0x14] ;  /* 0xffffec040e173981 */ /* 0x000362000c2e1900 */
[----:B0-----:R-:W0:Y:S03]  /*0350*/  LDC.64 R12, c[0x0][0x240] ;  /* 0x00009000ff0c7b82 */ /* 0x001e260000000a00 */
[----:B------:R-:W5:Y:S01]  /*0360*/  @P3 LDG.E.EL R3, desc[UR4][R20.64+-0x14] ;  /* 0xffffec0414033981 */ /* 0x000f62000c2e1900 */
[----:B------:R-:W-:-:S03]  /*0370*/  IMAD R19, R18, -0x90, R7 ;  /* 0xffffff7012137824 */ /* 0x000fc600078e0207 */
[----:B------:R1:W5:Y:S04]  /*0380*/  @P3 LDG.E.EL R2, desc[UR4][R20.64+-0x14] ;  /* 0xffffec0414023981 */ /* 0x000368000c2e1900 */
[----:B------:R-:W5:Y:S04]  /*0390*/  @P3 LDG.E.EL R0, desc[UR4][R26.64+-0x14] ;  /* 0xffffec041a003981 */ /* 0x000f68000c2e1900 */
[----:B------:R3:W5:Y:S01]  /*03a0*/  @P3 LDG.E.EL R24, desc[UR4][R26.64+-0x14] ;  /* 0xffffec041a183981 */ /* 0x000762000c2e1900 */
[----:B------:R-:W-:Y:S01]  /*03b0*/  IMAD R19, R18, 0x50, R19 ;  /* 0x0000005012137824 */ /* 0x000fe200078e0213 */
[----:B------:R-:W-:Y:S01]  /*03c0*/  ISETP.GE.AND P1, PT, R5, 0x5, PT ;  /* 0x000000050500780c */ /* 0x000fe20003f26270 */
[----:B-1----:R-:W1:Y:S02]  /*03d0*/  LDC.64 R14, c[0x0][0x250] ;  /* 0x00009400ff0e7b82 */ /* 0x002e640000000a00 */
[----:B---3--:R-:W-:Y:S01]  /*03e0*/  IMAD.WIDE R16, R19, 0x4, R16 ;  /* 0x0000000413107825 */ /* 0x008fe200078e0210 */
[----:B------:R-:W-:-:S05]  /*03f0*/  ISETP.LT.AND P2, PT, R7, 0x240, !P1 ;  /* 0x000002400700780c */ /* 0x000fca0004f41270 */
[----:B------:R-:W3:Y:S01]  /*0400*/  LDC.64 R18, c[0x0][0x258] ;  /* 0x00009600ff127b82 */ /* 0x000ee20000000a00 */
[----:B------:R-:W-:Y:S02]  /*0410*/  CS2R R20, SRZ ;  /* 0x0000000000147805 */ /* 0x000fe4000001ff00 */
[----:B------:R-:W-:Y:S01]  /*0420*/  CS2R R26, SRZ ;  /* 0x00000000001a7805 */ /* 0x000fe2000001ff00 */
[----:B0-----:R-:W-:-:S04]  /*0430*/  IMAD.WIDE R12, R5, 0x4, R12 ;  /* 0x00000004050c7825 */ /* 0x001fc800078e020c */
[----:B------:R0:W5:Y:S01]  /*0440*/  @P2 LDG.E.64 R20, desc[UR4][R16.64] ;  /* 0x0000000410142981 */ /* 0x000162000c1e1b00 */
[----:B------:R-:W-:-:S03]  /*0450*/  MOV R28, RZ ;  /* 0x000000ff001c7202 */ /* 0x000fc60000000f00 */
[----:B------:R-:W5:Y:S04]  /*0460*/  @!P0 LDG.E.EL R25, desc[UR4][R12.64] ;  /* 0x000000040c198981 */ /* 0x000f68000c2e1900 */
[----:B------:R2:W5:Y:S01]  /*0470*/  @!P0 LDG.E.EL R26, desc[UR4][R12.64] ;  /* 0x000000040c1a8981 */ /* 0x000562000c2e1900 */
[----:B0-----:R-:W-:Y:S01]  /*0480*/  HFMA2.MMA R16, -RZ, RZ, 0, 0 ;  /* 0x00000000ff107435 */ /* 0x001fe200000001ff */
[----:B-1----:R-:W-:-:S04]  /*0490*/  IMAD.WIDE R14, R5, 0x4, R14 ;  /* 0x00000004050e7825 */ /* 0x002fc800078e020e */
[----:B---3--:R-:W-:Y:S01]  /*04a0*/  IMAD.WIDE R18, R5, 0x4, R18 ;  /* 0x0000000405127825 */ /* 0x008fe200078e0212 */
[----:B------:R-:W3:Y:S03]  /*04b0*/  @!P0 LDG.E.EL R27, desc[UR4][R14.64] ;  /* 0x000000040e1b8981 */ /* 0x000ee6000c2e1900 */
[----:B------:R-:W-:Y:S01]  /*04c0*/  IMAD.MOV.U32 R5, RZ, RZ, RZ ;  /* 0x000000ffff057224 */ /* 0x000fe200078e00ff */
[----:B------:R0:W3:Y:S04]  /*04d0*/  @!P0 LDG.E.EL R28, desc[UR4][R14.64] ;  /* 0x000000040e1c8981 */ /* 0x0000e8000c2e1900 */
[----:B------:R-:W3:Y:S04]  /*04e0*/  @!P0 LDG.E.EL R16, desc[UR4][R18.64] ;  /* 0x0000000412108981 */ /* 0x000ee8000c2e1900 */
[----:B------:R1:W3:Y:S01]  /*04f0*/  @!P0 LDG.E.EL R5, desc[UR4][R18.64] ;  /* 0x0000000412058981 */ /* 0x0002e2000c2e1900 */
[----:B--2---:R-:W-:-:S05]  /*0500*/  SEL R4, R4, RZ, P3 ;  /* 0x000000ff04047207 */ /* 0x004fca0001800000 */
[----:B------:R-:W-:Y:S01]  /*0510*/  FADD R13, R4, 9.9999997473787516356e-06 ;  /* 0x3727c5ac040d7421 */ /* 0x000fe20000000000 */
[----:B------:R-:W-:-:S05]  /*0520*/  SEL R8, R8, RZ, P3 ;  /* 0x000000ff08087207 */ /* 0x000fca0001800000 */
[----:B------:R-:W2:Y:S01]  /*0530*/  MUFU.SQRT R13, R13 ;  /* 0x0000000d000d7308 */ /* 0x000ea20000002000 */
[----:B------:R-:W-:-:S07]  /*0540*/  FADD R29, R8, 9.9999997473787516356e-06 ;  /* 0x3727c5ac081d7421 */ /* 0x000fce0000000000 */
[----:B------:R-:W0:Y:S01]  /*0550*/  MUFU.SQRT R29, R29 ;  /* 0x0000001d001d7308 */ /* 0x000e220000002000 */
[C---:B--2---:R-:W-:Y:S01]  /*0560*/  FSETP.GT.AND P4, PT, R13.reuse, 8.50705917302346158658e+37, PT ;  /* 0x7e8000000d00780b */ /* 0x044fe20003f84000 */
[----:B------:R-:W-:Y:S01]  /*0570*/  FADD R8, R6, 9.9999997473787516356e-06 ;  /* 0x3727c5ac06087421 */ /* 0x000fe20000000000 */
[----:B------:R-:W-:Y:S01]  /*0580*/  MOV R4, 0x3e800000 ;  /* 0x3e80000000047802 */ /* 0x000fe20000000f00 */
[----:B------:R-:W-:Y:S01]  /*0590*/  FADD R22, R22, 9.9999997473787516356e-06 ;  /* 0x3727c5ac16167421 */ /* 0x000fe20000000000 */
[----:B------:R-:W-:Y:S02]  /*05a0*/  FSETP.GEU.AND P5, PT, R13, 1.175494350822287508e-38, PT ;  /* 0x008000000d00780b */ /* 0x000fe40003fae000 */
[----:B0-----:R-:W-:Y:S02]  /*05b0*/  FSETP.GT.AND P6, PT, R29, 8.50705917302346158658e+37, PT ;  /* 0x7e8000001d00780b */ /* 0x001fe40003fc4000 */
[----:B------:R-:W-:Y:S01]  /*05c0*/  FSEL R12, R4, 1, P4 ;  /* 0x3f800000040c7808 */ /* 0x000fe20002000000 */
[----:B------:R-:W0:Y:S04]  /*05d0*/  MUFU.SQRT R8, R8 ;  /* 0x0000000800087308 */ /* 0x000e280000002000 */
[----:B------:R-:W-:Y:S01]  /*05e0*/  @P4 FMUL R13, R13, 0.25 ;  /* 0x3e8000000d0d4820 */ /* 0x000fe20000400000 */
[----:B------:R-:W-:-:S03]  /*05f0*/  FSETP.GEU.AND P4, PT, R29, 1.175494350822287508e-38, PT ;  /* 0x008000001d00780b */ /* 0x000fc60003f8e000 */
[----:B------:R-:W2:Y:S01]  /*0600*/  MUFU.SQRT R6, R22 ;  /* 0x0000001600067308 */ /* 0x000ea20000002000 */
[----:B------:R-:W-:Y:S01]  /*0610*/  FSEL R15, R4, 1, P6 ;  /* 0x3f800000040f7808 */ /* 0x000fe20003000000 */
[----:B------:R-:W-:Y:S01]  /*0620*/  @P6 FMUL R29, R29, 0.25 ;  /* 0x3e8000001d1d6820 */ /* 0x000fe20000400000 */
[----:B------:R-:W-:Y:S01]  /*0630*/  @!P5 FMUL R13, R13, 16777216 ;  /* 0x4b8000000d0dd820 */ /* 0x000fe20000400000 */
[----:B------:R-:W-:-:S06]  /*0640*/  @!P5 FMUL R12, R12, 16777216 ;  /* 0x4b8000000c0cd820 */ /* 0x000fcc0000400000 */
[----:B------:R-:W-:Y:S01]  /*0650*/  @!P4 FMUL R29, R29, 16777216 ;  /* 0x4b8000001d1dc820 */ /* 0x000fe20000400000 */
[----:B------:R-:W-:Y:S01]  /*0660*/  @!P4 FMUL R15, R15, 16777216 ;  /* 0x4b8000000f0fc820 */ /* 0x000fe20000400000 */
[----:B0-----:R-:W-:Y:S01]  /*0670*/  FSETP.GT.AND P5, PT, R8, 8.50705917302346158658e+37, PT ;  /* 0x7e8000000800780b */ /* 0x001fe20003fa4000 */
[----:B------:R-:W0:Y:S01]  /*0680*/  MUFU.RCP R13, R13 ;  /* 0x0000000d000d7308 */ /* 0x000e220000001000 */
[----:B----4-:R-:W-:Y:S02]  /*0690*/  SEL R10, R10, RZ, P3 ;  /* 0x000000ff0a0a7207 */ /* 0x010fe40001800000 */
[----:B--2---:R-:W-:Y:S02]  /*06a0*/  FSETP.GT.AND P4, PT, R6, 8.50705917302346158658e+37, PT ;  /* 0x7e8000000600780b */ /* 0x004fe40003f84000 */
[----:B------:R-:W-:-:S03]  /*06b0*/  SEL R11, R11, RZ, P3 ;  /* 0x000000ff0b0b7207 */ /* 0x000fc60001800000 */
[----:B------:R-:W2:Y:S01]  /*06c0*/  MUFU.RCP R22, R29 ;  /* 0x0000001d00167308 */ /* 0x000ea20000001000 */
[----:B-----5:R-:W-:Y:S02]  /*06d0*/  SEL R9, R9, RZ, P3 ;  /* 0x000000ff09097207 */ /* 0x020fe40001800000 */
[----:B-1----:R-:W-:Y:S02]  /*06e0*/  SEL R18, R23, RZ, P3 ;  /* 0x000000ff17127207 */ /* 0x002fe40001800000 */
[----:B------:R-:W-:Y:S02]  /*06f0*/  SEL R14, R3, RZ, P3 ;  /* 0x000000ff030e7207 */ /* 0x000fe40001800000 */
[----:B------:R-:W-:Y:S02]  /*0700*/  SEL R17, R2, RZ, P3 ;  /* 0x000000ff02117207 */ /* 0x000fe40001800000 */
[----:B------:R-:W-:Y:S01]  /*0710*/  SEL R19, R0, RZ, P3 ;  /* 0x000000ff00137207 */ /* 0x000fe20001800000 */
[----:B------:R-:W1:Y:S01]  /*0720*/  LDC.64 R2, c[0x0][0x260] ;  /* 0x00009800ff027b82 */ /* 0x000e620000000a00 */
[----:B------:R-:W-:-:S02]  /*0730*/  SEL R24, R24, RZ, P3 ;  /* 0x000000ff18187207 */ /* 0x000fc40001800000 */
[----:B------:R-:W-:Y:S02]  /*0740*/  FSETP.GEU.AND P6, PT, R8, 1.175494350822287508e-38, PT ;  /* 0x008000000800780b */ /* 0x000fe40003fce000 */
[----:B------:R-:W-:Y:S01]  /*0750*/  FSETP.GEU.AND P3, PT, R6, 1.175494350822287508e-38, PT ;  /* 0x008000000600780b */ /* 0x000fe20003f6e000 */
[----:B------:R-:W-:Y:S01]  /*0760*/  @P5 FMUL R8, R8, 0.25 ;  /* 0x3e80000008085820 */ /* 0x000fe20000400000 */
[----:B------:R-:W-:Y:S01]  /*0770*/  @P4 FMUL R6, R6, 0.25 ;  /* 0x3e80000006064820 */ /* 0x000fe20000400000 */
[----:B0-----:R-:W-:Y:S01]  /*0780*/  FMUL R13, R13, R12 ;  /* 0x0000000c0d0d7220 */ /* 0x001fe20000400000 */
[----:B--2---:R-:W-:Y:S01]  /*0790*/  FMUL R0, R22, R15 ;  /* 0x0000000f16007220 */ /* 0x004fe20000400000 */
[----:B------:R-:W-:Y:S01]  /*07a0*/  FADD R11, R11, -R18 ;  /* 0x800000120b0b7221 */ /* 0x000fe20000000000 */
[----:B------:R-:W-:-:S05]  /*07b0*/  FADD R10, R10, -R9 ;  /* 0x800000090a0a7221 */ /* 0x000fca0000000000 */
[----:B------:R-:W-:Y:S02]  /*07c0*/  @!P6 FMUL R8, R8, 16777216 ;  /* 0x4b8000000808e820 */ /* 0x000fe40000400000 */
[----:B------:R-:W-:Y:S01]  /*07d0*/  @!P3 FMUL R6, R6, 16777216 ;  /* 0x4b8000000606b820 */ /* 0x000fe20000400000 */
[----:B------:R-:W-:Y:S01]  /*07e0*/  FMUL R0, R0, R11 ;  /* 0x0000000b00007220 */ /* 0x000fe20000400000 */
[----:B------:R-:W-:Y:S02]  /*07f0*/  FMUL R13, R13, R10 ;  /* 0x0000000a0d0d7220 */ /* 0x000fe40000400000 */
[----:B------:R-:W0:Y:S01]  /*0800*/  LDC.64 R10, c[0x0][0x268] ;  /* 0x00009a00ff0a7b82 */ /* 0x000e220000000a00 */
[----:B------:R-:W2:Y:S01]  /*0810*/  MUFU.RCP R8, R8 ;  /* 0x0000000800087308 */ /* 0x000ea20000001000 */
[----:B------:R-:W-:Y:S01]  /*0820*/  FFMA R0, R17, R0, R24 ;  /* 0x0000000011007223 */ /* 0x000fe20000000018 */
[----:B------:R-:W-:Y:S01]  /*0830*/  FFMA R13, R14, R13, R19 ;  /* 0x0000000d0e0d7223 */ /* 0x000fe20000000013 */
[----:B------:R-:W-:-:S05]  /*0840*/  SEL R20, R20, RZ, P2 ;  /* 0x000000ff14147207 */ /* 0x000fca0001000000 */
[----:B------:R-:W4:Y:S01]  /*0850*/  MUFU.RCP R6, R6 ;  /* 0x0000000600067308 */ /* 0x000f220000001000 */
[C---:B------:R-:W-:Y:S02]  /*0860*/  FSEL R15, R4.reuse, 1, P4 ;  /* 0x3f800000040f7808 */ /* 0x040fe40002000000 */
[----:B------:R-:W-:Y:S02]  /*0870*/  SEL R21, R21, RZ, P2 ;  /* 0x000000ff15157207 */ /* 0x000fe40001000000 */
[----:B------:R-:W-:Y:S02]  /*0880*/  FSEL R9, R4, 1, P5 ;  /* 0x3f80000004097808 */ /* 0x000fe40002800000 */
[C---:B------:R-:W-:Y:S02]  /*0890*/  FSETP.GEU.AND P2, PT, R0.reuse, RZ, PT ;  /* 0x000000ff0000720b */ /* 0x040fe40003f4e000 */
[----:B------:R-:W-:Y:S01]  /*08a0*/  FSETP.GEU.AND P4, PT, R13, RZ, PT ;  /* 0x000000ff0d00720b */ /* 0x000fe20003f8e000 */
[----:B------:R-:W-:Y:S01]  /*08b0*/  @!P6 FMUL R9, R9, 16777216 ;  /* 0x4b8000000909e820 */ /* 0x000fe20000400000 */
[----:B------:R-:W-:Y:S01]  /*08c0*/  @P1 FSEL R21, R0, RZ, P2 ;  /* 0x000000ff00151208 */ /* 0x000fe20001000000 */
[----:B------:R-:W-:Y:S01]  /*08d0*/  @!P3 FMUL R15, R15, 16777216 ;  /* 0x4b8000000f0fb820 */ /* 0x000fe20000400000 */
[----:B------:R-:W-:Y:S01]  /*08e0*/  @P1 FSEL R20, R13, RZ, P4 ;  /* 0x000000ff0d141208 */ /* 0x000fe20002000000 */
[----:B--2---:R-:W-:Y:S01]  /*08f0*/  FMUL R8, R8, R9 ;  /* 0x0000000908087220 */ /* 0x004fe20000400000 */
[----:B-1----:R-:W-:-:S04]  /*0900*/  IMAD.WIDE R2, R7, 0x4, R2 ;  /* 0x0000000407027825 */ /* 0x002fc800078e0202 */
[----:B----4-:R-:W-:Y:S01]  /*0910*/  FMUL R15, R6, R15 ;  /* 0x0000000f060f7220 */ /* 0x010fe20000400000 */
[----:B------:R-:W-:Y:S01]  /*0920*/  FADD R26, R21, -R26 ;  /* 0x8000001a151a7221 */ /* 0x000fe20000000000 */
[----:B------:R-:W-:Y:S01]  /*0930*/  FADD R25, R20, -R25 ;  /* 0x8000001914197221 */ /* 0x000fe20000000000 */
[----:B------:R1:W-:Y:S02]  /*0940*/  @!P0 STG.E.64 desc[UR4][R2.64], R20 ;  /* 0x0000001402008986 */ /* 0x0003e4000c101b04 */
[----:B------:R-:W-:Y:S01]  /*0950*/  FMUL R26, R26, R15 ;  /* 0x0000000f1a1a7220 */ /* 0x000fe20000400000 */
[----:B------:R-:W-:Y:S01]  /*0960*/  FMUL R25, R25, R8 ;  /* 0x0000000819197220 */ /* 0x000fe20000400000 */
[----:B0-----:R-:W-:-:S04]  /*0970*/  IMAD.WIDE R10, R7, 0x4, R10 ;  /* 0x00000004070a7825 */ /* 0x001fc800078e020a */
[----:B---3--:R-:W-:Y:S01]  /*0980*/  FFMA R5, R26, R28, R5 ;  /* 0x0000001c1a057223 */ /* 0x008fe20000000005 */
[----:B------:R-:W-:Y:S01]  /*0990*/  FFMA R4, R25, R27, R16 ;  /* 0x0000001b19047223 */ /* 0x000fe20000000010 */
[----:B------:R-:W-:Y:S06]  /*09a0*/  @P0 EXIT ;  /* 0x000000000000094d */ /* 0x000fec0003800000 */
[----:B------:R-:W-:Y:S01]  /*09b0*/  STG.E.64 desc[UR4][R10.64], R4 ;  /* 0x000000040a007986 */ /* 0x000fe2000c101b04 */
[----:B------:R-:W-:Y:S05]  /*09c0*/  EXIT ;  /* 0x000000000000794d */ /* 0x000fea0003800000 */
.L_x_0:
[----:B------:R-:W-:-:S00]  /*09d0*/  BRA `(.L_x_0) ;  /* 0xfffffffc00fc7947 */ /* 0x000fc0000383ffff */
[----:B------:R-:W-:-:S00]  /*09e0*/  NOP ;  /* 0x0000000000007918 */ /* 0x000fc00000000000 */
        /* <DEDUP_REMOVED lines=9> */
.L_x_1:


//--------------------- .nv.global.init           --------------------------
	.section	.nv.global.init,"aw",@progbits
.nv.global.init:
	.type		_$_str,@object
	.size		_$_str,(_$_str_$_2 - _$_str)
_$_str:
        /*0000*/ 	.byte	0x5f, 0x5f, 0x43, 0x55, 0x44, 0x41, 0x5f, 0x46, 0x54, 0x5a, 0x00
	.type		_$_str_$_2,@object
	.size		_$_str_$_2,(.L_1 - _$_str_$_2)
_$_str_$_2:
        /*000b*/ 	.byte	0x5f, 0x5f, 0x43, 0x55, 0x44, 0x41, 0x5f, 0x50, 0x52, 0x45, 0x43, 0x5f, 0x53, 0x51, 0x52, 0x54
        /*001b*/ 	.byte	0x00
.L_1:


//--------------------- .nv.constant0.triton_poi_fused__native_batch_norm_legit_no_training_cat_11 --------------------------
	.section	.nv.constant0.triton_poi_fused__native_batch_norm_legit_no_training_cat_11,"a",@progbits
	.sectionflags	@""
	.align	4
.nv.constant0.triton_poi_fused__native_batch_norm_legit_no_training_cat_11:
	.zero		628
